//
// Generated by NVIDIA NVVM Compiler
//
// Compiler Build ID: CL-36424714
// Cuda compilation tools, release 13.0, V13.0.88
// Based on NVVM 20.0.0
//

.version 9.0
.target sm_100
.address_size 64

	// .globl	_Z10myKernel_3PiiPc

.visible .entry _Z10myKernel_3PiiPc(
	.param .u64 .ptr .align 1 _Z10myKernel_3PiiPc_param_0,
	.param .u32 _Z10myKernel_3PiiPc_param_1,
	.param .u64 .ptr .align 1 _Z10myKernel_3PiiPc_param_2
)
{
	.reg .pred 	%p<3>;
	.reg .b16 	%rs<2>;
	.reg .b32 	%r<10>;
	.reg .b64 	%rd<9>;

	ld.param.u64 	%rd2, [_Z10myKernel_3PiiPc_param_0];
	ld.param.u32 	%r4, [_Z10myKernel_3PiiPc_param_1];
	ld.param.u64 	%rd3, [_Z10myKernel_3PiiPc_param_2];
	mov.u32 	%r5, %tid.x;
	mov.u32 	%r6, %ctaid.x;
	mov.u32 	%r7, %ntid.x;
	mad.lo.s32 	%r1, %r6, %r7, %r5;
	setp.ge.s32 	%p1, %r1, %r4;
	@%p1 bra 	$L__BB0_4;
	cvta.to.global.u64 	%rd1, %rd3;
	mov.b32 	%r9, 0;
$L__BB0_2:
	mov.u32 	%r2, %r9;
	cvt.u64.u32 	%rd4, %r2;
	add.s64 	%rd5, %rd1, %rd4;
	ld.global.u8 	%rs1, [%rd5];
	setp.ne.s16 	%p2, %rs1, 0;
	add.s32 	%r9, %r2, 1;
	@%p2 bra 	$L__BB0_2;
	cvta.to.global.u64 	%rd6, %rd2;
	mul.wide.s32 	%rd7, %r1, 4;
	add.s64 	%rd8, %rd6, %rd7;
	st.global.u32 	[%rd8], %r2;
$L__BB0_4:
	ret;

}


// ===== COMPILED SASS (sm_100) =====

	.target	sm_100

	.elftype	@"ET_EXEC"


//--------------------- .note.nv.tkinfo           --------------------------
	.section	.note.nv.tkinfo,"",@"SHT_NOTE"
	.sectionflags	@"SHF_NOTE_NV_TKINFO"
	.tkinfo
        /*0018*/ 	.word	0x00000002
        /*0030*/ 	.string	""
        /*0030*/ 	.string	"ptxas"
        /*0030*/ 	.string	"Cuda compilation tools, release 13.0, V13.0.88"
        /*0030*/ 	.string	"Build cuda_13.0.r13.0/compiler.36424714_0"
        /*0030*/ 	.string	"-arch sm_100 -m 64 "



//--------------------- .note.nv.cuinfo           --------------------------
	.section	.note.nv.cuinfo,"",@"SHT_NOTE"
	.sectionflags	@"SHF_NOTE_NV_CUINFO"
        /*0018*/ 	.short	0x0002
        /*001a*/ 	.short	0x0064
        /*001c*/ 	.short	0x0082
	.zero		2


//--------------------- .nv.info                  --------------------------
	.section	.nv.info,"",@"SHT_CUDA_INFO"
	.align	4


	//----- nvinfo : EIATTR_REGCOUNT
	.align		4
        /*0000*/ 	.byte	0x04, 0x2f
        /*0002*/ 	.short	(.L_1 - .L_0)
	.align		4
.L_0:
        /*0004*/ 	.word	index@(_Z10myKernel_3PiiPc)
        /*0008*/ 	.word	0x0000000a


	//----- nvinfo : EIATTR_FRAME_SIZE
	.align		4
.L_1:
        /*000c*/ 	.byte	0x04, 0x11
        /*000e*/ 	.short	(.L_3 - .L_2)
	.align		4
.L_2:
        /*0010*/ 	.word	index@(_Z10myKernel_3PiiPc)
        /*0014*/ 	.word	0x00000000


	//----- nvinfo : EIATTR_MIN_STACK_SIZE
	.align		4
.L_3:
        /*0018*/ 	.byte	0x04, 0x12
        /*001a*/ 	.short	(.L_5 - .L_4)
	.align		4
.L_4:
        /*001c*/ 	.word	index@(_Z10myKernel_3PiiPc)
        /*0020*/ 	.word	0x00000000
.L_5:


//--------------------- .nv.compat                --------------------------
	.section	.nv.compat,"",@"SHT_CUDA_COMPAT_INFO"
	.align	4
        /*0000*/ 	.byte	0x02, 0x09, 0x00, 0x00, 0x02, 0x02, 0x01, 0x00, 0x02, 0x05, 0x05, 0x00, 0x03, 0x07, 0x01, 0x01
        /*0010*/ 	.byte	0x02, 0x03, 0x00, 0x00, 0x02, 0x06, 0x01, 0x00, 0x04, 0x0b, 0x08, 0x00, 0x09, 0x00, 0x00, 0x00
        /*0020*/ 	.byte	0x00, 0x00, 0x00, 0x00


//--------------------- .nv.info._Z10myKernel_3PiiPc --------------------------
	.section	.nv.info._Z10myKernel_3PiiPc,"",@"SHT_CUDA_INFO"
	.sectionflags	@""
	.align	4


	//----- nvinfo : EIATTR_CUDA_API_VERSION
	.align		4
        /*0000*/ 	.byte	0x04, 0x37
        /*0002*/ 	.short	(.L_7 - .L_6)
.L_6:
        /*0004*/ 	.word	0x00000082


	//----- nvinfo : EIATTR_KPARAM_INFO
	.align		4
.L_7:
        /*0008*/ 	.byte	0x04, 0x17
        /*000a*/ 	.short	(.L_9 - .L_8)
.L_8:
        /*000c*/ 	.word	0x00000000
        /*0010*/ 	.short	0x0002
        /*0012*/ 	.short	0x0010
        /*0014*/ 	.byte	0x00, 0xf5, 0x21, 0x00


	//----- nvinfo : EIATTR_KPARAM_INFO
	.align		4
.L_9:
        /*0018*/ 	.byte	0x04, 0x17
        /*001a*/ 	.short	(.L_11 - .L_10)
.L_10:
        /*001c*/ 	.word	0x00000000
        /*0020*/ 	.short	0x0001
        /*0022*/ 	.short	0x0008
        /*0024*/ 	.byte	0x00, 0xf0, 0x11, 0x00


	//----- nvinfo : EIATTR_KPARAM_INFO
	.align		4
.L_11:
        /*0028*/ 	.byte	0x04, 0x17
        /*002a*/ 	.short	(.L_13 - .L_12)
.L_12:
        /*002c*/ 	.word	0x00000000
        /*0030*/ 	.short	0x0000
        /*0032*/ 	.short	0x0000
        /*0034*/ 	.byte	0x00, 0xf5, 0x21, 0x00


	//----- nvinfo : EIATTR_SPARSE_MMA_MASK
	.align		4
.L_13:
        /*0038*/ 	.byte	0x03, 0x50
        /*003a*/ 	.short	0x0000


	//----- nvinfo : EIATTR_MAXREG_COUNT
	.align		4
        /*003c*/ 	.byte	0x03, 0x1b
        /*003e*/ 	.short	0x00ff


	//----- nvinfo : EIATTR_MERCURY_ISA_VERSION
	.align		4
        /*0040*/ 	.byte	0x03, 0x5f
        /*0042*/ 	.short	0x0101


	//----- nvinfo : EIATTR_VRC_CTA_INIT_COUNT
	.align		4
        /*0044*/ 	.byte	0x02, 0x4a
	.zero		1
	.zero		1


	//----- nvinfo : EIATTR_EXIT_INSTR_OFFSETS
	.align		4
        /*0048*/ 	.byte	0x04, 0x1c
        /*004a*/ 	.short	(.L_15 - .L_14)


	//   ....[0]....
.L_14:
        /*004c*/ 	.word	0x00000070


	//   ....[1]....
        /*0050*/ 	.word	0x00000170


	//----- nvinfo : EIATTR_CBANK_PARAM_SIZE
	.align		4
.L_15:
        /*0054*/ 	.byte	0x03, 0x19
        /*0056*/ 	.short	0x0018


	//----- nvinfo : EIATTR_PARAM_CBANK
	.align		4
        /*0058*/ 	.byte	0x04, 0x0a
        /*005a*/ 	.short	(.L_17 - .L_16)
	.align		4
.L_16:
        /*005c*/ 	.word	index@(.nv.constant0._Z10myKernel_3PiiPc)
        /*0060*/ 	.short	0x0380
        /*0062*/ 	.short	0x0018


	//----- nvinfo : EIATTR_SW_WAR
	.align		4
.L_17:
        /*0064*/ 	.byte	0x04, 0x36
        /*0066*/ 	.short	(.L_19 - .L_18)
.L_18:
        /*0068*/ 	.word	0x00000008
.L_19:


//--------------------- .nv.callgraph             --------------------------
	.section	.nv.callgraph,"",@"SHT_CUDA_CALLGRAPH"
	.align	4
	.sectionentsize	8
	.align		4
        /*0000*/ 	.word	0x00000000
	.align		4
        /*0004*/ 	.word	0xffffffff
	.align		4
        /*0008*/ 	.word	0x00000000
	.align		4
        /*000c*/ 	.word	0xfffffffe
	.align		4
        /*0010*/ 	.word	0x00000000
	.align		4
        /*0014*/ 	.word	0xfffffffd
	.align		4
        /*0018*/ 	.word	0x00000000
	.align		4
        /*001c*/ 	.word	0xfffffffc


//--------------------- .text._Z10myKernel_3PiiPc --------------------------
	.section	.text._Z10myKernel_3PiiPc,"ax",@progbits
	.align	128
        .global         _Z10myKernel_3PiiPc
        .type           _Z10myKernel_3PiiPc,@function
        .size           _Z10myKernel_3PiiPc,(.L_x_2 - _Z10myKernel_3PiiPc)
        .other          _Z10myKernel_3PiiPc,@"STO_CUDA_ENTRY STV_DEFAULT"
_Z10myKernel_3PiiPc:
.text._Z10myKernel_3PiiPc:
[----:B------:R-:W-:Y:S01]  /*0000*/  LDC R1, c[0x0][0x37c] ;  /* 0x0000df00ff017b82 */ /* 0x000fe20000000800 */
[----:B------:R-:W0:Y:S07]  /*0010*/  S2R R5, SR_TID.X ;  /* 0x0000000000057919 */ /* 0x000e2e0000002100 */
[----:B------:R-:W0:Y:S01]  /*0020*/  S2UR UR4, SR_CTAID.X ;  /* 0x00000000000479c3 */ /* 0x000e220000002500 */
[----:B------:R-:W1:Y:S07]  /*0030*/  LDCU UR5, c[0x0][0x388] ;  /* 0x00007100ff0577ac */ /* 0x000e6e0008000800 */
[----:B------:R-:W0:Y:S02]  /*0040*/  LDC R0, c[0x0][0x360] ;  /* 0x0000d800ff007b82 */ /* 0x000e240000000800 */
[----:B0-----:R-:W-:-:S05]  /*0050*/  IMAD R5, R0, UR4, R5 ;  /* 0x0000000400057c24 */ /* 0x001fca000f8e0205 */
[----:B-1----:R-:W-:-:S13]  /*0060*/  ISETP.GE.AND P0, PT, R5, UR5, PT ;  /* 0x0000000505007c0c */ /* 0x002fda000bf06270 */
[----:B------:R-:W-:Y:S05]  /*0070*/  @P0 EXIT ;  /* 0x000000000000094d */ /* 0x000fea0003800000 */
[----:B------:R-:W0:Y:S01]  /*0080*/  LDCU.64 UR6, c[0x0][0x358] ;  /* 0x00006b00ff0677ac */ /* 0x000e220008000a00 */
[----:B------:R-:W1:Y:S01]  /*0090*/  LDCU.64 UR10, c[0x0][0x390] ;  /* 0x00007200ff0a77ac */ /* 0x000e620008000a00 */
[----:B------:R-:W-:-:S05]  /*00a0*/  UMOV UR4, URZ ;  /* 0x000000ff00047c82 */ /* 0x000fca0008000000 */
.L_x_0:
[----:B-1----:R-:W-:-:S04]  /*00b0*/  UIADD3 UR5, UP0, UPT, UR4, UR10, URZ ;  /* 0x0000000a04057290 */ /* 0x002fc8000ff1e0ff */
[----:B------:R-:W-:Y:S02]  /*00c0*/  UIADD3.X UR8, UPT, UPT, URZ, UR11, URZ, UP0, !UPT ;  /* 0x0000000bff087290 */ /* 0x000fe400087fe4ff */
[----:B------:R-:W-:-:S04]  /*00d0*/  MOV R2, UR5 ;  /* 0x0000000500027c02 */ /* 0x000fc80008000f00 */
[----:B------:R-:W-:-:S05]  /*00e0*/  MOV R3, UR8 ;  /* 0x0000000800037c02 */ /* 0x000fca0008000f00 */
[----:B0-----:R-:W2:Y:S01]  /*00f0*/  LDG.E.U8 R2, desc[UR6][R2.64] ;  /* 0x0000000602027981 */ /* 0x001ea2000c1e1100 */
[----:B------:R-:W-:Y:S01]  /*0100*/  MOV R7, UR4 ;  /* 0x0000000400077c02 */ /* 0x000fe20008000f00 */
[----:B------:R-:W-:Y:S01]  /*0110*/  UIADD3 UR4, UPT, UPT, UR4, 0x1, URZ ;  /* 0x0000000104047890 */ /* 0x000fe2000fffe0ff */
[----:B--2---:R-:W-:-:S13]  /*0120*/  ISETP.NE.AND P0, PT, R2, RZ, PT ;  /* 0x000000ff0200720c */ /* 0x004fda0003f05270 */
[----:B------:R-:W-:Y:S05]  /*0130*/  @P0 BRA `(.L_x_0) ;  /* 0xfffffffc00dc0947 */ /* 0x000fea000383ffff */
[----:B------:R-:W0:Y:S02]  /*0140*/  LDC.64 R2, c[0x0][0x380] ;  /* 0x0000e000ff027b82 */ /* 0x000e240000000a00 */
[----:B0-----:R-:W-:-:S05]  /*0150*/  IMAD.WIDE R2, R5, 0x4, R2 ;  /* 0x0000000405027825 */ /* 0x001fca00078e0202 */
[----:B------:R-:W-:Y:S01]  /*0160*/  STG.E desc[UR6][R2.64], R7 ;  /* 0x0000000702007986 */ /* 0x000fe2000c101906 */
[----:B------:R-:W-:Y:S05]  /*0170*/  EXIT ;  /* 0x000000000000794d */ /* 0x000fea0003800000 */
.L_x_1:
[----:B------:R-:W-:-:S00]  /*0180*/  BRA `(.L_x_1) ;  /* 0xfffffffc00fc7947 */ /* 0x000fc0000383ffff */
[----:B------:R-:W-:-:S00]  /*0190*/  NOP ;  /* 0x0000000000007918 */ /* 0x000fc00000000000 */
        /* <DEDUP_REMOVED lines=14> */
.L_x_2:


//--------------------- .nv.shared.reserved.0     --------------------------
	.section	.nv.shared.reserved.0,"aw",@nobits
	.weak		__nv_reservedSMEM_offset_0_alias
	.size		__nv_reservedSMEM_offset_0_alias, 0, 64
	.other		__nv_reservedSMEM_offset_0_alias,@"STO_CUDA_RESERVED_SHARED STV_DEFAULT"
__nv_reservedSMEM_offset_0_alias:
	.zero		0
	.zero		64


//--------------------- .nv.constant0._Z10myKernel_3PiiPc --------------------------
	.section	.nv.constant0._Z10myKernel_3PiiPc,"a",@progbits
	.sectionflags	@""
	.align	4
.nv.constant0._Z10myKernel_3PiiPc:
	.zero		920


//--------------------- SYMBOLS --------------------------

	.type		.nv.reservedSmem.offset0,@object
	.size		.nv.reservedSmem.offset0,0x4
